//
// Generated by NVIDIA NVVM Compiler
//
// Compiler Build ID: CL-36424714
// Cuda compilation tools, release 13.0, V13.0.88
// Based on NVVM 20.0.0
//

.version 9.0
.target sm_100
.address_size 64

	// .globl	_Z14minpool_kernelPfS_

.visible .entry _Z14minpool_kernelPfS_(
	.param .u64 .ptr .align 1 _Z14minpool_kernelPfS__param_0,
	.param .u64 .ptr .align 1 _Z14minpool_kernelPfS__param_1
)
.maxntid 1024
{
	.reg .b16 	%rs<4>;
	.reg .b32 	%r<30>;
	.reg .b32 	%f<51>;
	.reg .b64 	%rd<9>;

	ld.param.u64 	%rd1, [_Z14minpool_kernelPfS__param_0];
	ld.param.u64 	%rd2, [_Z14minpool_kernelPfS__param_1];
	cvta.to.global.u64 	%rd3, %rd1;
	mov.u32 	%r1, %ctaid.x;
	shl.b32 	%r2, %r1, 1;
	mov.u32 	%r3, %tid.x;
	shr.u32 	%r4, %r3, 9;
	or.b32  	%r5, %r2, %r4;
	mul.hi.u32 	%r6, %r5, 424194301;
	shr.u32 	%r7, %r6, 3;
	mul.lo.s32 	%r8, %r7, 401408;
	shl.b32 	%r9, %r1, 2;
	shr.u32 	%r10, %r3, 8;
	or.b32  	%r11, %r9, %r10;
	mul.hi.u32 	%r12, %r11, 424194301;
	shr.u32 	%r13, %r12, 4;
	mul.lo.s32 	%r14, %r13, 162;
	sub.s32 	%r15, %r11, %r14;
	cvt.u16.u32 	%rs1, %r15;
	mul.lo.s16 	%rs2, %rs1, 57;
	shr.u16 	%rs3, %rs2, 9;
	mul.wide.u16 	%r16, %rs3, 21504;
	shl.b32 	%r17, %r1, 3;
	shr.u32 	%r18, %r3, 7;
	or.b32  	%r19, %r17, %r18;
	mul.hi.u32 	%r20, %r19, 954437177;
	shr.u32 	%r21, %r20, 2;
	mul.lo.s32 	%r22, %r21, 18;
	sub.s32 	%r23, %r19, %r22;
	and.b32  	%r24, %r3, 127;
	or.b32  	%r25, %r8, %r24;
	mad.lo.s32 	%r26, %r23, 384, %r25;
	add.s32 	%r27, %r26, %r16;
	mul.wide.u32 	%rd4, %r27, 4;
	add.s64 	%rd5, %rd3, %rd4;
	ld.global.nc.f32 	%f1, [%rd5];
	min.f32 	%f2, %f1, 0f7F7FFFFD;
	ld.global.nc.f32 	%f3, [%rd5+512];
	min.f32 	%f4, %f2, %f3;
	ld.global.nc.f32 	%f5, [%rd5+1024];
	min.f32 	%f6, %f4, %f5;
	ld.global.nc.f32 	%f7, [%rd5+1536];
	min.f32 	%f8, %f6, %f7;
	ld.global.nc.f32 	%f9, [%rd5+2048];
	min.f32 	%f10, %f8, %f9;
	ld.global.nc.f32 	%f11, [%rd5+28672];
	min.f32 	%f12, %f10, %f11;
	ld.global.nc.f32 	%f13, [%rd5+29184];
	min.f32 	%f14, %f12, %f13;
	ld.global.nc.f32 	%f15, [%rd5+29696];
	min.f32 	%f16, %f14, %f15;
	ld.global.nc.f32 	%f17, [%rd5+30208];
	min.f32 	%f18, %f16, %f17;
	ld.global.nc.f32 	%f19, [%rd5+30720];
	min.f32 	%f20, %f18, %f19;
	ld.global.nc.f32 	%f21, [%rd5+57344];
	min.f32 	%f22, %f20, %f21;
	ld.global.nc.f32 	%f23, [%rd5+57856];
	min.f32 	%f24, %f22, %f23;
	ld.global.nc.f32 	%f25, [%rd5+58368];
	min.f32 	%f26, %f24, %f25;
	ld.global.nc.f32 	%f27, [%rd5+58880];
	min.f32 	%f28, %f26, %f27;
	ld.global.nc.f32 	%f29, [%rd5+59392];
	min.f32 	%f30, %f28, %f29;
	ld.global.nc.f32 	%f31, [%rd5+86016];
	min.f32 	%f32, %f30, %f31;
	ld.global.nc.f32 	%f33, [%rd5+86528];
	min.f32 	%f34, %f32, %f33;
	ld.global.nc.f32 	%f35, [%rd5+87040];
	min.f32 	%f36, %f34, %f35;
	ld.global.nc.f32 	%f37, [%rd5+87552];
	min.f32 	%f38, %f36, %f37;
	ld.global.nc.f32 	%f39, [%rd5+88064];
	min.f32 	%f40, %f38, %f39;
	ld.global.nc.f32 	%f41, [%rd5+114688];
	min.f32 	%f42, %f40, %f41;
	ld.global.nc.f32 	%f43, [%rd5+115200];
	min.f32 	%f44, %f42, %f43;
	ld.global.nc.f32 	%f45, [%rd5+115712];
	min.f32 	%f46, %f44, %f45;
	ld.global.nc.f32 	%f47, [%rd5+116224];
	min.f32 	%f48, %f46, %f47;
	ld.global.nc.f32 	%f49, [%rd5+116736];
	min.f32 	%f50, %f48, %f49;
	cvta.to.global.u64 	%rd6, %rd2;
	shl.b32 	%r28, %r1, 10;
	or.b32  	%r29, %r28, %r3;
	mul.wide.u32 	%rd7, %r29, 4;
	add.s64 	%rd8, %rd6, %rd7;
	st.global.f32 	[%rd8], %f50;
	ret;

}


// ===== COMPILED SASS (sm_100) =====

	.target	sm_100

	.elftype	@"ET_EXEC"


//--------------------- .note.nv.tkinfo           --------------------------
	.section	.note.nv.tkinfo,"",@"SHT_NOTE"
	.sectionflags	@"SHF_NOTE_NV_TKINFO"
	.tkinfo
        /*0018*/ 	.word	0x00000002
        /*0030*/ 	.string	""
        /*0030*/ 	.string	"ptxas"
        /*0030*/ 	.string	"Cuda compilation tools, release 13.0, V13.0.88"
        /*0030*/ 	.string	"Build cuda_13.0.r13.0/compiler.36424714_0"
        /*0030*/ 	.string	"-arch sm_100 -m 64 "



//--------------------- .note.nv.cuinfo           --------------------------
	.section	.note.nv.cuinfo,"",@"SHT_NOTE"
	.sectionflags	@"SHF_NOTE_NV_CUINFO"
        /*0018*/ 	.short	0x0002
        /*001a*/ 	.short	0x0064
        /*001c*/ 	.short	0x0082
	.zero		2


//--------------------- .nv.info                  --------------------------
	.section	.nv.info,"",@"SHT_CUDA_INFO"
	.align	4


	//----- nvinfo : EIATTR_REGCOUNT
	.align		4
        /*0000*/ 	.byte	0x04, 0x2f
        /*0002*/ 	.short	(.L_1 - .L_0)
	.align		4
.L_0:
        /*0004*/ 	.word	index@(_Z14minpool_kernelPfS_)
        /*0008*/ 	.word	0x0000001e


	//----- nvinfo : EIATTR_FRAME_SIZE
	.align		4
.L_1:
        /*000c*/ 	.byte	0x04, 0x11
        /*000e*/ 	.short	(.L_3 - .L_2)
	.align		4
.L_2:
        /*0010*/ 	.word	index@(_Z14minpool_kernelPfS_)
        /*0014*/ 	.word	0x00000000


	//----- nvinfo : EIATTR_MIN_STACK_SIZE
	.align		4
.L_3:
        /*0018*/ 	.byte	0x04, 0x12
        /*001a*/ 	.short	(.L_5 - .L_4)
	.align		4
.L_4:
        /*001c*/ 	.word	index@(_Z14minpool_kernelPfS_)
        /*0020*/ 	.word	0x00000000
.L_5:


//--------------------- .nv.compat                --------------------------
	.section	.nv.compat,"",@"SHT_CUDA_COMPAT_INFO"
	.align	4
        /*0000*/ 	.byte	0x02, 0x09, 0x00, 0x00, 0x02, 0x02, 0x01, 0x00, 0x02, 0x05, 0x05, 0x00, 0x03, 0x07, 0x01, 0x01
        /*0010*/ 	.byte	0x02, 0x03, 0x00, 0x00, 0x02, 0x06, 0x01, 0x00, 0x04, 0x0b, 0x08, 0x00, 0x09, 0x00, 0x00, 0x00
        /*0020*/ 	.byte	0x00, 0x00, 0x00, 0x00


//--------------------- .nv.info._Z14minpool_kernelPfS_ --------------------------
	.section	.nv.info._Z14minpool_kernelPfS_,"",@"SHT_CUDA_INFO"
	.sectionflags	@""
	.align	4


	//----- nvinfo : EIATTR_CUDA_API_VERSION
	.align		4
        /*0000*/ 	.byte	0x04, 0x37
        /*0002*/ 	.short	(.L_7 - .L_6)
.L_6:
        /*0004*/ 	.word	0x00000082


	//----- nvinfo : EIATTR_KPARAM_INFO
	.align		4
.L_7:
        /*0008*/ 	.byte	0x04, 0x17
        /*000a*/ 	.short	(.L_9 - .L_8)
.L_8:
        /*000c*/ 	.word	0x00000000
        /*0010*/ 	.short	0x0001
        /*0012*/ 	.short	0x0008
        /*0014*/ 	.byte	0x00, 0xf5, 0x21, 0x00


	//----- nvinfo : EIATTR_KPARAM_INFO
	.align		4
.L_9:
        /*0018*/ 	.byte	0x04, 0x17
        /*001a*/ 	.short	(.L_11 - .L_10)
.L_10:
        /*001c*/ 	.word	0x00000000
        /*0020*/ 	.short	0x0000
        /*0022*/ 	.short	0x0000
        /*0024*/ 	.byte	0x00, 0xf5, 0x21, 0x00


	//----- nvinfo : EIATTR_SPARSE_MMA_MASK
	.align		4
.L_11:
        /*0028*/ 	.byte	0x03, 0x50
        /*002a*/ 	.short	0x0000


	//----- nvinfo : EIATTR_MAXREG_COUNT
	.align		4
        /*002c*/ 	.byte	0x03, 0x1b
        /*002e*/ 	.short	0x0040


	//----- nvinfo : EIATTR_MERCURY_ISA_VERSION
	.align		4
        /*0030*/ 	.byte	0x03, 0x5f
        /*0032*/ 	.short	0x0101


	//----- nvinfo : EIATTR_VRC_CTA_INIT_COUNT
	.align		4
        /*0034*/ 	.byte	0x02, 0x4a
	.zero		1
	.zero		1


	//----- nvinfo : EIATTR_EXIT_INSTR_OFFSETS
	.align		4
        /*0038*/ 	.byte	0x04, 0x1c
        /*003a*/ 	.short	(.L_13 - .L_12)


	//   ....[0]....
.L_12:
        /*003c*/ 	.word	0x000004b0


	//----- nvinfo : EIATTR_MAX_THREADS
	.align		4
.L_13:
        /*0040*/ 	.byte	0x04, 0x05
        /*0042*/ 	.short	(.L_15 - .L_14)
.L_14:
        /*0044*/ 	.word	0x00000400
        /*0048*/ 	.word	0x00000001
        /*004c*/ 	.word	0x00000001


	//----- nvinfo : EIATTR_CBANK_PARAM_SIZE
	.align		4
.L_15:
        /*0050*/ 	.byte	0x03, 0x19
        /*0052*/ 	.short	0x0010


	//----- nvinfo : EIATTR_PARAM_CBANK
	.align		4
        /*0054*/ 	.byte	0x04, 0x0a
        /*0056*/ 	.short	(.L_17 - .L_16)
	.align		4
.L_16:
        /*0058*/ 	.word	index@(.nv.constant0._Z14minpool_kernelPfS_)
        /*005c*/ 	.short	0x0380
        /*005e*/ 	.short	0x0010


	//----- nvinfo : EIATTR_SW_WAR
	.align		4
.L_17:
        /*0060*/ 	.byte	0x04, 0x36
        /*0062*/ 	.short	(.L_19 - .L_18)
.L_18:
        /*0064*/ 	.word	0x00000008
.L_19:


//--------------------- .nv.callgraph             --------------------------
	.section	.nv.callgraph,"",@"SHT_CUDA_CALLGRAPH"
	.align	4
	.sectionentsize	8
	.align		4
        /*0000*/ 	.word	0x00000000
	.align		4
        /*0004*/ 	.word	0xffffffff
	.align		4
        /*0008*/ 	.word	0x00000000
	.align		4
        /*000c*/ 	.word	0xfffffffe
	.align		4
        /*0010*/ 	.word	0x00000000
	.align		4
        /*0014*/ 	.word	0xfffffffd
	.align		4
        /*0018*/ 	.word	0x00000000
	.align		4
        /*001c*/ 	.word	0xfffffffc


//--------------------- .text._Z14minpool_kernelPfS_ --------------------------
	.section	.text._Z14minpool_kernelPfS_,"ax",@progbits
	.align	128
        .global         _Z14minpool_kernelPfS_
        .type           _Z14minpool_kernelPfS_,@function
        .size           _Z14minpool_kernelPfS_,(.L_x_1 - _Z14minpool_kernelPfS_)
        .other          _Z14minpool_kernelPfS_,@"STO_CUDA_ENTRY STV_DEFAULT"
_Z14minpool_kernelPfS_:
.text._Z14minpool_kernelPfS_:
[----:B------:R-:W-:Y:S01]  /*0000*/  LDC R1, c[0x0][0x37c] ;  /* 0x0000df00ff017b82 */ /* 0x000fe20000000800 */
[----:B------:R-:W0:Y:S07]  /*0010*/  S2R R0, SR_TID.X ;  /* 0x0000000000007919 */ /* 0x000e2e0000002100 */
[----:B------:R-:W1:Y:S02]  /*0020*/  S2UR UR4, SR_CTAID.X ;  /* 0x00000000000479c3 */ /* 0x000e640000002500 */
[----:B-1----:R-:W-:-:S02]  /*0030*/  USHF.L.U32 UR5, UR4, 0x2, URZ ;  /* 0x0000000204057899 */ /* 0x002fc400080006ff */
[----:B------:R-:W-:Y:S01]  /*0040*/  USHF.L.U32 UR6, UR4, 0x3, URZ ;  /* 0x0000000304067899 */ /* 0x000fe200080006ff */
[--C-:B0-----:R-:W-:Y:S02]  /*0050*/  SHF.R.U32.HI R2, RZ, 0x8, R0.reuse ;  /* 0x00000008ff027819 */ /* 0x101fe40000011600 */
[----:B------:R-:W-:Y:S02]  /*0060*/  SHF.R.U32.HI R4, RZ, 0x7, R0 ;  /* 0x00000007ff047819 */ /* 0x000fe40000011600 */
[----:B------:R-:W-:Y:S01]  /*0070*/  LOP3.LUT R2, R2, UR5, RZ, 0xfc, !PT ;  /* 0x0000000502027c12 */ /* 0x000fe2000f8efcff */
[----:B------:R-:W-:Y:S01]  /*0080*/  USHF.L.U32 UR5, UR4, 0x1, URZ ;  /* 0x0000000104057899 */ /* 0x000fe200080006ff */
[----:B------:R-:W-:-:S04]  /*0090*/  LOP3.LUT R6, R4, UR6, RZ, 0xfc, !PT ;  /* 0x0000000604067c12 */ /* 0x000fc8000f8efcff */
[----:B------:R-:W0:Y:S01]  /*00a0*/  LDCU.64 UR6, c[0x0][0x358] ;  /* 0x00006b00ff0677ac */ /* 0x000e220008000a00 */
[----:B------:R-:W-:Y:S01]  /*00b0*/  LOP3.LUT R9, R0, 0x7f, RZ, 0xc0, !PT ;  /* 0x0000007f00097812 */ /* 0x000fe200078ec0ff */
[----:B------:R-:W-:-:S04]  /*00c0*/  IMAD.HI.U32 R3, R2, 0x1948b0fd, RZ ;  /* 0x1948b0fd02037827 */ /* 0x000fc800078e00ff */
[----:B------:R-:W-:Y:S01]  /*00d0*/  IMAD.HI.U32 R7, R6, 0x38e38e39, RZ ;  /* 0x38e38e3906077827 */ /* 0x000fe200078e00ff */
[----:B------:R-:W-:-:S04]  /*00e0*/  SHF.R.U32.HI R3, RZ, 0x4, R3 ;  /* 0x00000004ff037819 */ /* 0x000fc80000011603 */
[----:B------:R-:W-:Y:S01]  /*00f0*/  SHF.R.U32.HI R7, RZ, 0x2, R7 ;  /* 0x00000002ff077819 */ /* 0x000fe20000011607 */
[----:B------:R-:W-:Y:S01]  /*0100*/  IMAD R3, R3, -0xa2, R2 ;  /* 0xffffff5e03037824 */ /* 0x000fe200078e0202 */
[----:B------:R-:W-:-:S03]  /*0110*/  SHF.R.U32.HI R2, RZ, 0x9, R0 ;  /* 0x00000009ff027819 */ /* 0x000fc60000011600 */
[----:B------:R-:W-:Y:S01]  /*0120*/  IMAD R7, R7, -0x12, R6 ;  /* 0xffffffee07077824 */ /* 0x000fe200078e0206 */
[----:B------:R-:W-:Y:S02]  /*0130*/  LOP3.LUT R2, R2, UR5, RZ, 0xfc, !PT ;  /* 0x0000000502027c12 */ /* 0x000fe4000f8efcff */
[----:B------:R-:W-:-:S03]  /*0140*/  PRMT R5, R3, 0x9910, RZ ;  /* 0x0000991003057816 */ /* 0x000fc600000000ff */
[----:B------:R-:W-:Y:S02]  /*0150*/  IMAD.HI.U32 R4, R2, 0x1948b0fd, RZ ;  /* 0x1948b0fd02047827 */ /* 0x000fe400078e00ff */
[----:B------:R-:W1:Y:S02]  /*0160*/  LDC.64 R2, c[0x0][0x380] ;  /* 0x0000e000ff027b82 */ /* 0x000e640000000a00 */
[----:B------:R-:W-:Y:S01]  /*0170*/  IMAD R5, R5, 0x39, RZ ;  /* 0x0000003905057824 */ /* 0x000fe200078e02ff */
[----:B------:R-:W-:-:S04]  /*0180*/  SHF.R.U32.HI R4, RZ, 0x3, R4 ;  /* 0x00000003ff047819 */ /* 0x000fc80000011604 */
[----:B------:R-:W-:Y:S01]  /*0190*/  LOP3.LUT R5, R5, 0xffff, RZ, 0xc0, !PT ;  /* 0x0000ffff05057812 */ /* 0x000fe200078ec0ff */
[----:B------:R-:W-:-:S03]  /*01a0*/  IMAD R8, R4, 0x62000, R9 ;  /* 0x0006200004087824 */ /* 0x000fc600078e0209 */
[----:B------:R-:W-:Y:S01]  /*01b0*/  SHF.R.U32.HI R4, RZ, 0x9, R5 ;  /* 0x00000009ff047819 */ /* 0x000fe20000011605 */
[----:B------:R-:W-:-:S03]  /*01c0*/  IMAD R7, R7, 0x180, R8 ;  /* 0x0000018007077824 */ /* 0x000fc600078e0208 */
[----:B------:R-:W-:-:S05]  /*01d0*/  LOP3.LUT R4, R4, 0xffff, RZ, 0xc0, !PT ;  /* 0x0000ffff04047812 */ /* 0x000fca00078ec0ff */
[----:B------:R-:W-:-:S04]  /*01e0*/  IMAD R7, R4, 0x5400, R7 ;  /* 0x0000540004077824 */ /* 0x000fc800078e0207 */
[----:B-1----:R-:W-:-:S05]  /*01f0*/  IMAD.WIDE.U32 R2, R7, 0x4, R2 ;  /* 0x0000000407027825 */ /* 0x002fca00078e0002 */
[----:B0-----:R-:W2:Y:S04]  /*0200*/  LDG.E.CONSTANT R12, desc[UR6][R2.64] ;  /* 0x00000006020c7981 */ /* 0x001ea8000c1e9900 */
[----:B------:R-:W2:Y:S04]  /*0210*/  LDG.E.CONSTANT R13, desc[UR6][R2.64+0x200] ;  /* 0x00020006020d7981 */ /* 0x000ea8000c1e9900 */
[----:B------:R-:W3:Y:S04]  /*0220*/  LDG.E.CONSTANT R26, desc[UR6][R2.64+0x400] ;  /* 0x00040006021a7981 */ /* 0x000ee8000c1e9900 */
[----:B------:R-:W3:Y:S04]  /*0230*/  LDG.E.CONSTANT R27, desc[UR6][R2.64+0x600] ;  /* 0x00060006021b7981 */ /* 0x000ee8000c1e9900 */
[----:B------:R-:W4:Y:S04]  /*0240*/  LDG.E.CONSTANT R23, desc[UR6][R2.64+0x800] ;  /* 0x0008000602177981 */ /* 0x000f28000c1e9900 */
[----:B------:R-:W4:Y:S04]  /*0250*/  LDG.E.CONSTANT R24, desc[UR6][R2.64+0x7000] ;  /* 0x0070000602187981 */ /* 0x000f28000c1e9900 */
[----:B------:R-:W5:Y:S04]  /*0260*/  LDG.E.CONSTANT R22, desc[UR6][R2.64+0x7200] ;  /* 0x0072000602167981 */ /* 0x000f68000c1e9900 */
        /* <DEDUP_REMOVED lines=15> */
[----:B------:R-:W5:Y:S01]  /*0360*/  LDG.E.CONSTANT R14, desc[UR6][R2.64+0x1c400] ;  /* 0x01c40006020e7981 */ /* 0x000f62000c1e9900 */
[----:B--2---:R-:W-:-:S03]  /*0370*/  FMNMX3 R25, R12, 3.40282306073709652508e+38, R13, PT ;  /* 0x7f7ffffd0c197876 */ /* 0x004fc6000380000d */
[----:B------:R-:W2:Y:S04]  /*0380*/  LDG.E.CONSTANT R13, desc[UR6][R2.64+0x1c600] ;  /* 0x01c60006020d7981 */ /* 0x000ea8000c1e9900 */
[----:B------:R0:W2:Y:S01]  /*0390*/  LDG.E.CONSTANT R12, desc[UR6][R2.64+0x1c800] ;  /* 0x01c80006020c7981 */ /* 0x0000a2000c1e9900 */
[----:B---3--:R-:W-:-:S04]  /*03a0*/  FMNMX3 R25, R25, R26, R27, PT ;  /* 0x0000001a19197276 */ /* 0x008fc8000380001b */
[----:B----4-:R-:W-:-:S04]  /*03b0*/  FMNMX3 R23, R25, R23, R24, PT ;  /* 0x0000001719177276 */ /* 0x010fc80003800018 */
[----:B-----5:R-:W-:-:S04]  /*03c0*/  FMNMX3 R21, R23, R22, R21, PT ;  /* 0x0000001617157276 */ /* 0x020fc80003800015 */
[----:B------:R-:W-:-:S04]  /*03d0*/  FMNMX3 R19, R21, R20, R19, PT ;  /* 0x0000001415137276 */ /* 0x000fc80003800013 */
[----:B------:R-:W-:-:S04]  /*03e0*/  FMNMX3 R17, R19, R18, R17, PT ;  /* 0x0000001213117276 */ /* 0x000fc80003800011 */
[----:B------:R-:W-:Y:S02]  /*03f0*/  FMNMX3 R15, R17, R16, R15, PT ;  /* 0x00000010110f7276 */ /* 0x000fe4000380000f */
[----:B------:R-:W1:Y:S02]  /*0400*/  LDC.64 R16, c[0x0][0x388] ;  /* 0x0000e200ff107b82 */ /* 0x000e640000000a00 */
[----:B------:R-:W-:Y:S01]  /*0410*/  FMNMX3 R4, R15, R4, R5, PT ;  /* 0x000000040f047276 */ /* 0x000fe20003800005 */
[----:B------:R-:W-:-:S03]  /*0420*/  USHF.L.U32 UR4, UR4, 0xa, URZ ;  /* 0x0000000a04047899 */ /* 0x000fc600080006ff */
[----:B------:R-:W-:-:S04]  /*0430*/  FMNMX3 R4, R4, R6, R7, PT ;  /* 0x0000000604047276 */ /* 0x000fc80003800007 */
[----:B------:R-:W-:Y:S02]  /*0440*/  FMNMX3 R4, R4, R8, R9, PT ;  /* 0x0000000804047276 */ /* 0x000fe40003800009 */
[----:B0-----:R-:W-:Y:S02]  /*0450*/  LOP3.LUT R3, R0, UR4, RZ, 0xfc, !PT ;  /* 0x0000000400037c12 */ /* 0x001fe4000f8efcff */
[----:B------:R-:W-:-:S03]  /*0460*/  FMNMX3 R4, R4, R10, R11, PT ;  /* 0x0000000a04047276 */ /* 0x000fc6000380000b */
[----:B-1----:R-:W-:Y:S01]  /*0470*/  IMAD.WIDE.U32 R16, R3, 0x4, R16 ;  /* 0x0000000403107825 */ /* 0x002fe200078e0010 */
[----:B--2---:R-:W-:-:S04]  /*0480*/  FMNMX3 R13, R4, R14, R13, PT ;  /* 0x0000000e040d7276 */ /* 0x004fc8000380000d */
[----:B------:R-:W-:-:S05]  /*0490*/  FMNMX R13, R13, R12, PT ;  /* 0x0000000c0d0d7209 */ /* 0x000fca0003800000 */
[----:B------:R-:W-:Y:S01]  /*04a0*/  STG.E desc[UR6][R16.64], R13 ;  /* 0x0000000d10007986 */ /* 0x000fe2000c101906 */
[----:B------:R-:W-:Y:S05]  /*04b0*/  EXIT ;  /* 0x000000000000794d */ /* 0x000fea0003800000 */
.L_x_0:
[----:B------:R-:W-:-:S00]  /*04c0*/  BRA `(.L_x_0) ;  /* 0xfffffffc00fc7947 */ /* 0x000fc0000383ffff */
[----:B------:R-:W-:-:S00]  /*04d0*/  NOP ;  /* 0x0000000000007918 */ /* 0x000fc00000000000 */
        /* <DEDUP_REMOVED lines=10> */
.L_x_1:


//--------------------- .nv.shared.reserved.0     --------------------------
	.section	.nv.shared.reserved.0,"aw",@nobits
	.weak		__nv_reservedSMEM_offset_0_alias
	.size		__nv_reservedSMEM_offset_0_alias, 0, 64
	.other		__nv_reservedSMEM_offset_0_alias,@"STO_CUDA_RESERVED_SHARED STV_DEFAULT"
__nv_reservedSMEM_offset_0_alias:
	.zero		0
	.zero		64


//--------------------- .nv.constant0._Z14minpool_kernelPfS_ --------------------------
	.section	.nv.constant0._Z14minpool_kernelPfS_,"a",@progbits
	.sectionflags	@""
	.align	4
.nv.constant0._Z14minpool_kernelPfS_:
	.zero		912


//--------------------- SYMBOLS --------------------------

	.type		.nv.reservedSmem.offset0,@object
	.size		.nv.reservedSmem.offset0,0x4
